//
// Generated by NVIDIA NVVM Compiler
//
// Compiler Build ID: CL-36424714
// Cuda compilation tools, release 13.0, V13.0.88
// Based on NVVM 20.0.0
//

.version 9.0
.target sm_100
.address_size 64

	// .globl	_Z6matmulPfS_S_
// _ZZ6matmulPfS_S_E2sA has been demoted
// _ZZ6matmulPfS_S_E2sB has been demoted

.visible .entry _Z6matmulPfS_S_(
	.param .u64 .ptr .align 1 _Z6matmulPfS_S__param_0,
	.param .u64 .ptr .align 1 _Z6matmulPfS_S__param_1,
	.param .u64 .ptr .align 1 _Z6matmulPfS_S__param_2
)
{
	.reg .pred 	%p<3>;
	.reg .b16 	%rs<5>;
	.reg .b32 	%r<60>;
	.reg .b32 	%f<346>;
	.reg .b64 	%rd<43>;
	// demoted variable
	.shared .align 4 .b8 _ZZ6matmulPfS_S_E2sA[4096];
	// demoted variable
	.shared .align 4 .b8 _ZZ6matmulPfS_S_E2sB[4096];
	mov.b32 	%r57, 0;
	mov.f32 	%f282, 0f00000000;
	mov.u32 	%r10, %tid.x;
	shr.u32 	%r11, %r10, 5;
	cvt.u16.u32 	%rs1, %r11;
	and.b16  	%rs2, %rs1, 1;
	mul.wide.u16 	%r12, %rs2, 256;
	shl.b32 	%r13, %r10, 3;
	and.b32  	%r14, %r13, 224;
	or.b32  	%r15, %r12, %r14;
	mov.u32 	%r16, _ZZ6matmulPfS_S_E2sB;
	add.s32 	%r17, %r15, %r16;
	add.s32 	%r2, %r17, 16;
	shl.b32 	%r18, %r10, 1;
	and.b32  	%r19, %r18, 1920;
	cvt.u16.u32 	%rs3, %r10;
	and.b16  	%rs4, %rs3, 3;
	mov.f32 	%f283, %f282;
	mov.f32 	%f284, %f282;
	mov.f32 	%f285, %f282;
	mov.f32 	%f286, %f282;
	mov.f32 	%f287, %f282;
	mov.f32 	%f288, %f282;
	mov.f32 	%f289, %f282;
	mov.f32 	%f290, %f282;
	mov.f32 	%f291, %f282;
	mov.f32 	%f292, %f282;
	mov.f32 	%f293, %f282;
	mov.f32 	%f294, %f282;
	mov.f32 	%f295, %f282;
	mov.f32 	%f296, %f282;
	mov.f32 	%f297, %f282;
	mov.f32 	%f298, %f282;
	mov.f32 	%f299, %f282;
	mov.f32 	%f300, %f282;
	mov.f32 	%f301, %f282;
	mov.f32 	%f302, %f282;
	mov.f32 	%f303, %f282;
	mov.f32 	%f304, %f282;
	mov.f32 	%f305, %f282;
	mov.f32 	%f306, %f282;
	mov.f32 	%f307, %f282;
	mov.f32 	%f308, %f282;
	mov.f32 	%f309, %f282;
	mov.f32 	%f310, %f282;
	mov.f32 	%f311, %f282;
	mov.f32 	%f312, %f282;
	mov.f32 	%f313, %f282;
	mov.f32 	%f314, %f282;
	mov.f32 	%f315, %f282;
	mov.f32 	%f316, %f282;
	mov.f32 	%f317, %f282;
	mov.f32 	%f318, %f282;
	mov.f32 	%f319, %f282;
	mov.f32 	%f320, %f282;
	mov.f32 	%f321, %f282;
	mov.f32 	%f322, %f282;
	mov.f32 	%f323, %f282;
	mov.f32 	%f324, %f282;
	mov.f32 	%f325, %f282;
	mov.f32 	%f326, %f282;
	mov.f32 	%f327, %f282;
	mov.f32 	%f328, %f282;
	mov.f32 	%f329, %f282;
	mov.f32 	%f330, %f282;
	mov.f32 	%f331, %f282;
	mov.f32 	%f332, %f282;
	mov.f32 	%f333, %f282;
	mov.f32 	%f334, %f282;
	mov.f32 	%f335, %f282;
	mov.f32 	%f336, %f282;
	mov.f32 	%f337, %f282;
	mov.f32 	%f338, %f282;
	mov.f32 	%f339, %f282;
	mov.f32 	%f340, %f282;
	mov.f32 	%f341, %f282;
	mov.f32 	%f342, %f282;
	mov.f32 	%f343, %f282;
	mov.f32 	%f344, %f282;
	mov.f32 	%f345, %f282;
$L__BB0_1:
	ld.param.u64 	%rd41, [_Z6matmulPfS_S__param_2];
	ld.param.u64 	%rd40, [_Z6matmulPfS_S__param_1];
	mul.wide.u16 	%r20, %rs4, 32;
	or.b32  	%r21, %r19, %r20;
	mov.u32 	%r22, _ZZ6matmulPfS_S_E2sA;
	add.s32 	%r23, %r21, %r22;
	add.s32 	%r58, %r23, 16;
	shl.b32 	%r24, %r57, 13;
	cvt.u64.u32 	%rd7, %r24;
	mov.u32 	%r25, %ctaid.y;
	shl.b32 	%r26, %r25, 20;
	shl.b32 	%r27, %r10, 2;
	and.b32  	%r28, %r27, 4;
	or.b32  	%r29, %r26, %r28;
	add.s32 	%r30, %r57, %r29;
	cvta.to.global.u64 	%rd8, %rd40;
	shr.u32 	%r31, %r10, 1;
	shl.b32 	%r32, %r31, 15;
	cvt.u64.u32 	%rd9, %r32;
	add.s64 	%rd10, %rd8, %rd9;
	mul.wide.u32 	%rd11, %r30, 4;
	add.s64 	%rd12, %rd10, %rd11;
	ld.global.v4.f32 	{%f194, %f195, %f196, %f197}, [%rd12];
	mov.u32 	%r33, %ctaid.x;
	shl.b32 	%r34, %r33, 7;
	and.b32  	%r35, %r27, 124;
	or.b32  	%r36, %r34, %r35;
	cvt.u64.u32 	%rd13, %r36;
	add.s64 	%rd14, %rd7, %rd13;
	cvta.to.global.u64 	%rd15, %rd41;
	shl.b32 	%r37, %r11, 15;
	cvt.u64.u32 	%rd16, %r37;
	add.s64 	%rd17, %rd15, %rd16;
	shl.b64 	%rd18, %rd14, 2;
	add.s64 	%rd19, %rd17, %rd18;
	ld.global.v4.f32 	{%f198, %f199, %f200, %f201}, [%rd19];
	shl.b32 	%r38, %r31, 2;
	shl.b32 	%r39, %r10, 11;
	and.b32  	%r40, %r39, 2048;
	or.b32  	%r41, %r40, %r38;
	add.s32 	%r42, %r22, %r41;
	st.shared.f32 	[%r42], %f194;
	st.shared.f32 	[%r42+512], %f195;
	st.shared.f32 	[%r42+1024], %f196;
	st.shared.f32 	[%r42+1536], %f197;
	shl.b32 	%r43, %r10, 4;
	and.b32  	%r44, %r43, 496;
	shl.b32 	%r45, %r11, 9;
	or.b32  	%r46, %r45, %r44;
	add.s32 	%r47, %r16, %r46;
	st.shared.v4.f32 	[%r47], {%f198, %f199, %f200, %f201};
	bar.sync 	0;
	mov.b64 	%rd42, 8;
	mov.u32 	%r59, %r2;
$L__BB0_2:
	ld.shared.v4.f32 	{%f202, %f203, %f204, %f205}, [%r59+-16];
	ld.shared.v4.f32 	{%f206, %f207, %f208, %f209}, [%r59];
	ld.shared.v4.f32 	{%f210, %f211, %f212, %f213}, [%r58+-16];
	ld.shared.v4.f32 	{%f214, %f215, %f216, %f217}, [%r58];
	fma.rn.f32 	%f345, %f210, %f202, %f345;
	fma.rn.f32 	%f344, %f210, %f203, %f344;
	fma.rn.f32 	%f343, %f210, %f204, %f343;
	fma.rn.f32 	%f342, %f210, %f205, %f342;
	fma.rn.f32 	%f341, %f210, %f206, %f341;
	fma.rn.f32 	%f340, %f210, %f207, %f340;
	fma.rn.f32 	%f339, %f210, %f208, %f339;
	fma.rn.f32 	%f338, %f210, %f209, %f338;
	fma.rn.f32 	%f337, %f211, %f202, %f337;
	fma.rn.f32 	%f336, %f211, %f203, %f336;
	fma.rn.f32 	%f335, %f211, %f204, %f335;
	fma.rn.f32 	%f334, %f211, %f205, %f334;
	fma.rn.f32 	%f333, %f211, %f206, %f333;
	fma.rn.f32 	%f332, %f211, %f207, %f332;
	fma.rn.f32 	%f331, %f211, %f208, %f331;
	fma.rn.f32 	%f330, %f211, %f209, %f330;
	fma.rn.f32 	%f329, %f212, %f202, %f329;
	fma.rn.f32 	%f328, %f212, %f203, %f328;
	fma.rn.f32 	%f327, %f212, %f204, %f327;
	fma.rn.f32 	%f326, %f212, %f205, %f326;
	fma.rn.f32 	%f325, %f212, %f206, %f325;
	fma.rn.f32 	%f324, %f212, %f207, %f324;
	fma.rn.f32 	%f323, %f212, %f208, %f323;
	fma.rn.f32 	%f322, %f212, %f209, %f322;
	fma.rn.f32 	%f321, %f213, %f202, %f321;
	fma.rn.f32 	%f320, %f213, %f203, %f320;
	fma.rn.f32 	%f319, %f213, %f204, %f319;
	fma.rn.f32 	%f318, %f213, %f205, %f318;
	fma.rn.f32 	%f317, %f213, %f206, %f317;
	fma.rn.f32 	%f316, %f213, %f207, %f316;
	fma.rn.f32 	%f315, %f213, %f208, %f315;
	fma.rn.f32 	%f314, %f213, %f209, %f314;
	fma.rn.f32 	%f313, %f214, %f202, %f313;
	fma.rn.f32 	%f312, %f214, %f203, %f312;
	fma.rn.f32 	%f311, %f214, %f204, %f311;
	fma.rn.f32 	%f310, %f214, %f205, %f310;
	fma.rn.f32 	%f309, %f214, %f206, %f309;
	fma.rn.f32 	%f308, %f214, %f207, %f308;
	fma.rn.f32 	%f307, %f214, %f208, %f307;
	fma.rn.f32 	%f306, %f214, %f209, %f306;
	fma.rn.f32 	%f305, %f215, %f202, %f305;
	fma.rn.f32 	%f304, %f215, %f203, %f304;
	fma.rn.f32 	%f303, %f215, %f204, %f303;
	fma.rn.f32 	%f302, %f215, %f205, %f302;
	fma.rn.f32 	%f301, %f215, %f206, %f301;
	fma.rn.f32 	%f300, %f215, %f207, %f300;
	fma.rn.f32 	%f299, %f215, %f208, %f299;
	fma.rn.f32 	%f298, %f215, %f209, %f298;
	fma.rn.f32 	%f297, %f216, %f202, %f297;
	fma.rn.f32 	%f296, %f216, %f203, %f296;
	fma.rn.f32 	%f295, %f216, %f204, %f295;
	fma.rn.f32 	%f294, %f216, %f205, %f294;
	fma.rn.f32 	%f293, %f216, %f206, %f293;
	fma.rn.f32 	%f292, %f216, %f207, %f292;
	fma.rn.f32 	%f291, %f216, %f208, %f291;
	fma.rn.f32 	%f290, %f216, %f209, %f290;
	fma.rn.f32 	%f289, %f217, %f202, %f289;
	fma.rn.f32 	%f288, %f217, %f203, %f288;
	fma.rn.f32 	%f287, %f217, %f204, %f287;
	fma.rn.f32 	%f286, %f217, %f205, %f286;
	fma.rn.f32 	%f285, %f217, %f206, %f285;
	fma.rn.f32 	%f284, %f217, %f207, %f284;
	fma.rn.f32 	%f283, %f217, %f208, %f283;
	fma.rn.f32 	%f282, %f217, %f209, %f282;
	add.s64 	%rd42, %rd42, -1;
	add.s32 	%r59, %r59, 512;
	add.s32 	%r58, %r58, 512;
	setp.ne.s64 	%p1, %rd42, 0;
	@%p1 bra 	$L__BB0_2;
	bar.sync 	0;
	add.s32 	%r8, %r57, 8;
	setp.lt.u32 	%p2, %r57, 8184;
	mov.u32 	%r57, %r8;
	@%p2 bra 	$L__BB0_1;
	ld.param.u64 	%rd39, [_Z6matmulPfS_S__param_0];
	cvta.to.global.u64 	%rd20, %rd39;
	mov.u32 	%r48, %tid.x;
	shr.u32 	%r49, %r48, 5;
	shr.u32 	%r50, %r48, 1;
	cvt.u64.u32 	%rd21, %r50;
	and.b64  	%rd22, %rd21, 480;
	shl.b32 	%r51, %r48, 3;
	cvt.u64.u32 	%rd23, %r51;
	and.b64  	%rd24, %rd23, 24;
	or.b64  	%rd25, %rd22, %rd24;
	mov.u32 	%r52, %ctaid.y;
	shl.b32 	%r53, %r52, 7;
	cvt.u64.u32 	%rd26, %r53;
	add.s64 	%rd27, %rd25, %rd26;
	shl.b64 	%rd28, %rd27, 15;
	add.s64 	%rd29, %rd20, %rd28;
	mul.wide.u32 	%rd30, %r49, 64;
	shl.b32 	%r54, %r48, 1;
	cvt.u64.u32 	%rd31, %r54;
	and.b64  	%rd32, %rd31, 56;
	or.b64  	%rd33, %rd30, %rd32;
	and.b64  	%rd34, %rd33, 120;
	mov.u32 	%r55, %ctaid.x;
	shl.b32 	%r56, %r55, 7;
	cvt.u64.u32 	%rd35, %r56;
	or.b64  	%rd36, %rd34, %rd35;
	shl.b64 	%rd37, %rd36, 2;
	add.s64 	%rd38, %rd29, %rd37;
	st.global.v4.f32 	[%rd38], {%f345, %f344, %f343, %f342};
	st.global.v4.f32 	[%rd38+16], {%f341, %f340, %f339, %f338};
	st.global.v4.f32 	[%rd38+32768], {%f337, %f336, %f335, %f334};
	st.global.v4.f32 	[%rd38+32784], {%f333, %f332, %f331, %f330};
	st.global.v4.f32 	[%rd38+65536], {%f329, %f328, %f327, %f326};
	st.global.v4.f32 	[%rd38+65552], {%f325, %f324, %f323, %f322};
	st.global.v4.f32 	[%rd38+98304], {%f321, %f320, %f319, %f318};
	st.global.v4.f32 	[%rd38+98320], {%f317, %f316, %f315, %f314};
	st.global.v4.f32 	[%rd38+131072], {%f313, %f312, %f311, %f310};
	st.global.v4.f32 	[%rd38+131088], {%f309, %f308, %f307, %f306};
	st.global.v4.f32 	[%rd38+163840], {%f305, %f304, %f303, %f302};
	st.global.v4.f32 	[%rd38+163856], {%f301, %f300, %f299, %f298};
	st.global.v4.f32 	[%rd38+196608], {%f297, %f296, %f295, %f294};
	st.global.v4.f32 	[%rd38+196624], {%f293, %f292, %f291, %f290};
	st.global.v4.f32 	[%rd38+229376], {%f289, %f288, %f287, %f286};
	st.global.v4.f32 	[%rd38+229392], {%f285, %f284, %f283, %f282};
	ret;

}


// ===== COMPILED SASS (sm_100) =====

	.target	sm_100

	.elftype	@"ET_EXEC"


//--------------------- .note.nv.tkinfo           --------------------------
	.section	.note.nv.tkinfo,"",@"SHT_NOTE"
	.sectionflags	@"SHF_NOTE_NV_TKINFO"
	.tkinfo
        /*0018*/ 	.word	0x00000002
        /*0030*/ 	.string	""
        /*0030*/ 	.string	"ptxas"
        /*0030*/ 	.string	"Cuda compilation tools, release 13.0, V13.0.88"
        /*0030*/ 	.string	"Build cuda_13.0.r13.0/compiler.36424714_0"
        /*0030*/ 	.string	"-arch sm_100 -m 64 "



//--------------------- .note.nv.cuinfo           --------------------------
	.section	.note.nv.cuinfo,"",@"SHT_NOTE"
	.sectionflags	@"SHF_NOTE_NV_CUINFO"
        /*0018*/ 	.short	0x0002
        /*001a*/ 	.short	0x0064
        /*001c*/ 	.short	0x0082
	.zero		2


//--------------------- .nv.info                  --------------------------
	.section	.nv.info,"",@"SHT_CUDA_INFO"
	.align	4


	//----- nvinfo : EIATTR_REGCOUNT
	.align		4
        /*0000*/ 	.byte	0x04, 0x2f
        /*0002*/ 	.short	(.L_1 - .L_0)
	.align		4
.L_0:
        /*0004*/ 	.word	index@(_Z6matmulPfS_S_)
        /*0008*/ 	.word	0x0000006b


	//----- nvinfo : EIATTR_FRAME_SIZE
	.align		4
.L_1:
        /*000c*/ 	.byte	0x04, 0x11
        /*000e*/ 	.short	(.L_3 - .L_2)
	.align		4
.L_2:
        /*0010*/ 	.word	index@(_Z6matmulPfS_S_)
        /*0014*/ 	.word	0x00000000


	//----- nvinfo : EIATTR_MIN_STACK_SIZE
	.align		4
.L_3:
        /*0018*/ 	.byte	0x04, 0x12
        /*001a*/ 	.short	(.L_5 - .L_4)
	.align		4
.L_4:
        /*001c*/ 	.word	index@(_Z6matmulPfS_S_)
        /*0020*/ 	.word	0x00000000
.L_5:


//--------------------- .nv.compat                --------------------------
	.section	.nv.compat,"",@"SHT_CUDA_COMPAT_INFO"
	.align	4
        /*0000*/ 	.byte	0x02, 0x09, 0x00, 0x00, 0x02, 0x02, 0x01, 0x00, 0x02, 0x05, 0x05, 0x00, 0x03, 0x07, 0x01, 0x01
        /*0010*/ 	.byte	0x02, 0x03, 0x00, 0x00, 0x02, 0x06, 0x01, 0x00, 0x04, 0x0b, 0x08, 0x00, 0x09, 0x00, 0x00, 0x00
        /*0020*/ 	.byte	0x00, 0x00, 0x00, 0x00


//--------------------- .nv.info._Z6matmulPfS_S_  --------------------------
	.section	.nv.info._Z6matmulPfS_S_,"",@"SHT_CUDA_INFO"
	.sectionflags	@""
	.align	4


	//----- nvinfo : EIATTR_CUDA_API_VERSION
	.align		4
        /*0000*/ 	.byte	0x04, 0x37
        /*0002*/ 	.short	(.L_7 - .L_6)
.L_6:
        /*0004*/ 	.word	0x00000082


	//----- nvinfo : EIATTR_KPARAM_INFO
	.align		4
.L_7:
        /*0008*/ 	.byte	0x04, 0x17
        /*000a*/ 	.short	(.L_9 - .L_8)
.L_8:
        /*000c*/ 	.word	0x00000000
        /*0010*/ 	.short	0x0002
        /*0012*/ 	.short	0x0010
        /*0014*/ 	.byte	0x00, 0xf5, 0x21, 0x00


	//----- nvinfo : EIATTR_KPARAM_INFO
	.align		4
.L_9:
        /*0018*/ 	.byte	0x04, 0x17
        /*001a*/ 	.short	(.L_11 - .L_10)
.L_10:
        /*001c*/ 	.word	0x00000000
        /*0020*/ 	.short	0x0001
        /*0022*/ 	.short	0x0008
        /*0024*/ 	.byte	0x00, 0xf5, 0x21, 0x00


	//----- nvinfo : EIATTR_KPARAM_INFO
	.align		4
.L_11:
        /*0028*/ 	.byte	0x04, 0x17
        /*002a*/ 	.short	(.L_13 - .L_12)
.L_12:
        /*002c*/ 	.word	0x00000000
        /*0030*/ 	.short	0x0000
        /*0032*/ 	.short	0x0000
        /*0034*/ 	.byte	0x00, 0xf5, 0x21, 0x00


	//----- nvinfo : EIATTR_SPARSE_MMA_MASK
	.align		4
.L_13:
        /*0038*/ 	.byte	0x03, 0x50
        /*003a*/ 	.short	0x0000


	//----- nvinfo : EIATTR_MAXREG_COUNT
	.align		4
        /*003c*/ 	.byte	0x03, 0x1b
        /*003e*/ 	.short	0x00ff


	//----- nvinfo : EIATTR_NUM_BARRIERS
	.align		4
        /*0040*/ 	.byte	0x02, 0x4c
        /*0042*/ 	.byte	0x01
	.zero		1


	//----- nvinfo : EIATTR_MERCURY_ISA_VERSION
	.align		4
        /*0044*/ 	.byte	0x03, 0x5f
        /*0046*/ 	.short	0x0101


	//----- nvinfo : EIATTR_VRC_CTA_INIT_COUNT
	.align		4
        /*0048*/ 	.byte	0x02, 0x4a
	.zero		1
	.zero		1


	//----- nvinfo : EIATTR_EXIT_INSTR_OFFSETS
	.align		4
        /*004c*/ 	.byte	0x04, 0x1c
        /*004e*/ 	.short	(.L_15 - .L_14)


	//   ....[0]....
.L_14:
        /*0050*/ 	.word	0x000019c0


	//----- nvinfo : EIATTR_CBANK_PARAM_SIZE
	.align		4
.L_15:
        /*0054*/ 	.byte	0x03, 0x19
        /*0056*/ 	.short	0x0018


	//----- nvinfo : EIATTR_PARAM_CBANK
	.align		4
        /*0058*/ 	.byte	0x04, 0x0a
        /*005a*/ 	.short	(.L_17 - .L_16)
	.align		4
.L_16:
        /*005c*/ 	.word	index@(.nv.constant0._Z6matmulPfS_S_)
        /*0060*/ 	.short	0x0380
        /*0062*/ 	.short	0x0018


	//----- nvinfo : EIATTR_SW_WAR
	.align		4
.L_17:
        /*0064*/ 	.byte	0x04, 0x36
        /*0066*/ 	.short	(.L_19 - .L_18)
.L_18:
        /*0068*/ 	.word	0x00000008
.L_19:


//--------------------- .nv.callgraph             --------------------------
	.section	.nv.callgraph,"",@"SHT_CUDA_CALLGRAPH"
	.align	4
	.sectionentsize	8
	.align		4
        /*0000*/ 	.word	0x00000000
	.align		4
        /*0004*/ 	.word	0xffffffff
	.align		4
        /*0008*/ 	.word	0x00000000
	.align		4
        /*000c*/ 	.word	0xfffffffe
	.align		4
        /*0010*/ 	.word	0x00000000
	.align		4
        /*0014*/ 	.word	0xfffffffd
	.align		4
        /*0018*/ 	.word	0x00000000
	.align		4
        /*001c*/ 	.word	0xfffffffc


//--------------------- .text._Z6matmulPfS_S_     --------------------------
	.section	.text._Z6matmulPfS_S_,"ax",@progbits
	.align	128
        .global         _Z6matmulPfS_S_
        .type           _Z6matmulPfS_S_,@function
        .size           _Z6matmulPfS_S_,(.L_x_3 - _Z6matmulPfS_S_)
        .other          _Z6matmulPfS_S_,@"STO_CUDA_ENTRY STV_DEFAULT"
_Z6matmulPfS_S_:
.text._Z6matmulPfS_S_:
[----:B------:R-:W-:Y:S01]  /*0000*/  LDC R1, c[0x0][0x37c] ;  /* 0x0000df00ff017b82 */ /* 0x000fe20000000800 */
[----:B------:R-:W0:Y:S07]  /*0010*/  S2R R0, SR_TID.X ;  /* 0x0000000000007919 */ /* 0x000e2e0000002100 */
[----:B------:R-:W1:Y:S01]  /*0020*/  S2UR UR5, SR_CgaCtaId ;  /* 0x00000000000579c3 */ /* 0x000e620000008800 */
[----:B------:R-:W-:Y:S01]  /*0030*/  UMOV UR4, 0x400 ;  /* 0x0000040000047882 */ /* 0x000fe20000000000 */
[----:B------:R-:W-:Y:S01]  /*0040*/  CS2R R66, SRZ ;  /* 0x0000000000427805 */ /* 0x000fe2000001ff00 */
[----:B------:R-:W-:Y:S01]  /*0050*/  UIADD3 UR4, UPT, UPT, UR4, 0x1000, URZ ;  /* 0x0000100004047890 */ /* 0x000fe2000fffe0ff */
[----:B------:R-:W-:-:S02]  /*0060*/  CS2R R64, SRZ ;  /* 0x0000000000407805 */ /* 0x000fc4000001ff00 */
[----:B------:R-:W-:Y:S02]  /*0070*/  CS2R R62, SRZ ;  /* 0x00000000003e7805 */ /* 0x000fe4000001ff00 */
[----:B------:R-:W-:Y:S02]  /*0080*/  CS2R R60, SRZ ;  /* 0x00000000003c7805 */ /* 0x000fe4000001ff00 */
[----:B------:R-:W-:Y:S02]  /*0090*/  CS2R R58, SRZ ;  /* 0x00000000003a7805 */ /* 0x000fe4000001ff00 */
[----:B------:R-:W-:Y:S02]  /*00a0*/  CS2R R56, SRZ ;  /* 0x0000000000387805 */ /* 0x000fe4000001ff00 */
[----:B------:R-:W-:Y:S02]  /*00b0*/  CS2R R54, SRZ ;  /* 0x0000000000367805 */ /* 0x000fe4000001ff00 */
        /* <DEDUP_REMOVED lines=13> */
[----:B------:R-:W-:Y:S01]  /*0190*/  CS2R R26, SRZ ;  /* 0x00000000001a7805 */ /* 0x000fe2000001ff00 */
[----:B-1----:R-:W-:Y:S01]  /*01a0*/  ULEA UR5, UR5, UR4, 0x18 ;  /* 0x0000000405057291 */ /* 0x002fe2000f8ec0ff */
[----:B------:R-:W-:Y:S02]  /*01b0*/  CS2R R24, SRZ ;  /* 0x0000000000187805 */ /* 0x000fe4000001ff00 */
[----:B------:R-:W-:Y:S02]  /*01c0*/  CS2R R22, SRZ ;  /* 0x0000000000167805 */ /* 0x000fe4000001ff00 */
[----:B------:R-:W-:Y:S02]  /*01d0*/  CS2R R20, SRZ ;  /* 0x0000000000147805 */ /* 0x000fe4000001ff00 */
[----:B------:R-:W-:Y:S02]  /*01e0*/  CS2R R18, SRZ ;  /* 0x0000000000127805 */ /* 0x000fe4000001ff00 */
[----:B------:R-:W-:-:S02]  /*01f0*/  CS2R R16, SRZ ;  /* 0x0000000000107805 */ /* 0x000fc4000001ff00 */
[----:B------:R-:W-:Y:S02]  /*0200*/  MOV R86, UR5 ;  /* 0x0000000500567c02 */ /* 0x000fe40008000f00 */
[----:B------:R-:W-:Y:S02]  /*0210*/  CS2R R14, SRZ ;  /* 0x00000000000e7805 */ /* 0x000fe4000001ff00 */
[----:B0-----:R-:W-:Y:S02]  /*0220*/  SHF.L.U32 R3, R0, 0x3, RZ ;  /* 0x0000000300037819 */ /* 0x001fe400000006ff */
[----:B------:R-:W-:Y:S02]  /*0230*/  CS2R R12, SRZ ;  /* 0x00000000000c7805 */ /* 0x000fe4000001ff00 */
[----:B------:R-:W-:Y:S02]  /*0240*/  SHF.R.U32.HI R2, RZ, 0x5, R0 ;  /* 0x00000005ff027819 */ /* 0x000fe40000011600 */
[----:B------:R-:W-:-:S02]  /*0250*/  CS2R R10, SRZ ;  /* 0x00000000000a7805 */ /* 0x000fc4000001ff00 */
[----:B------:R-:W-:Y:S02]  /*0260*/  LOP3.LUT R3, R3, 0xe0, RZ, 0xc0, !PT ;  /* 0x000000e003037812 */ /* 0x000fe400078ec0ff */
[----:B------:R-:W-:Y:S02]  /*0270*/  CS2R R8, SRZ ;  /* 0x0000000000087805 */ /* 0x000fe4000001ff00 */
[----:B------:R-:W-:Y:S02]  /*0280*/  SHF.L.U32 R2, R2, 0x8, RZ ;  /* 0x0000000802027819 */ /* 0x000fe400000006ff */
[----:B------:R-:W-:Y:S02]  /*0290*/  CS2R R6, SRZ ;  /* 0x0000000000067805 */ /* 0x000fe4000001ff00 */
[----:B------:R-:W-:Y:S01]  /*02a0*/  CS2R R4, SRZ ;  /* 0x0000000000047805 */ /* 0x000fe2000001ff00 */
[----:B------:R-:W0:Y:S01]  /*02b0*/  LDCU.64 UR8, c[0x0][0x358] ;  /* 0x00006b00ff0877ac */ /* 0x000e220008000a00 */
[----:B------:R-:W-:Y:S01]  /*02c0*/  LOP3.LUT R3, R2, 0x100, R3, 0xe2, !PT ;  /* 0x0000010002037812 */ /* 0x000fe200078ee203 */
[----:B------:R-:W-:-:S03]  /*02d0*/  HFMA2 R2, -RZ, RZ, 0, 0 ;  /* 0x00000000ff027431 */ /* 0x000fc600000001ff */
[----:B------:R-:W-:Y:S02]  /*02e0*/  IADD3 R86, PT, PT, R3, 0x10, R86 ;  /* 0x0000001003567810 */ /* 0x000fe40007ffe056 */
[----:B------:R-:W-:-:S04]  /*02f0*/  SHF.L.U32 R3, R0, 0x1, RZ ;  /* 0x0000000100037819 */ /* 0x000fc800000006ff */
[----:B------:R-:W-:-:S07]  /*0300*/  LOP3.LUT R3, R3, 0x780, RZ, 0xc0, !PT ;  /* 0x0000078003037812 */ /* 0x000fce00078ec0ff */
.L_x_1:
[----:B------:R-:W1:Y:S01]  /*0310*/  S2R R84, SR_CTAID.X ;  /* 0x0000000000547919 */ /* 0x000e620000002500 */
[----:B------:R-:W2:Y:S01]  /*0320*/  LDCU.64 UR6, c[0x0][0x388] ;  /* 0x00007100ff0677ac */ /* 0x000ea20008000a00 */
[----:B------:R-:W-:Y:S01]  /*0330*/  SHF.L.U32 R69, R0, 0x2, RZ ;  /* 0x0000000200457819 */ /* 0x000fe200000006ff */
[----:B------:R-:W3:Y:S01]  /*0340*/  S2R R85, SR_CTAID.Y ;  /* 0x0000000000557919 */ /* 0x000ee20000002600 */
[----:B------:R-:W4:Y:S01]  /*0350*/  LDCU.64 UR10, c[0x0][0x390] ;  /* 0x00007200ff0a77ac */ /* 0x000f220008000a00 */
[--C-:B------:R-:W-:Y:S02]  /*0360*/  SHF.R.U32.HI R77, RZ, 0x1, R0.reuse ;  /* 0x00000001ff4d7819 */ /* 0x100fe40000011600 */
[C---:B------:R-:W-:Y:S02]  /*0370*/  LOP3.LUT R71, R69.reuse, 0x7c, RZ, 0xc0, !PT ;  /* 0x0000007c45477812 */ /* 0x040fe400078ec0ff */
[----:B------:R-:W-:Y:S02]  /*0380*/  LOP3.LUT R70, R69, 0x4, RZ, 0xc0, !PT ;  /* 0x0000000445467812 */ /* 0x000fe400078ec0ff */
[----:B------:R-:W-:-:S02]  /*0390*/  SHF.R.U32.HI R76, RZ, 0x5, R0 ;  /* 0x00000005ff4c7819 */ /* 0x000fc40000011600 */
[----:B--2---:R-:W-:-:S04]  /*03a0*/  LEA R68, P0, R77, UR6, 0xf ;  /* 0x000000064d447c11 */ /* 0x004fc8000f8078ff */
[----:B------:R-:W-:Y:S02]  /*03b0*/  IADD3.X R69, PT, PT, RZ, UR7, RZ, P0, !PT ;  /* 0x00000007ff457c10 */ /* 0x000fe400087fe4ff */
[----:B----4-:R-:W-:Y:S02]  /*03c0*/  LEA R72, P1, R76, UR10, 0xf ;  /* 0x0000000a4c487c11 */ /* 0x010fe4000f8278ff */
[----:B-1----:R-:W-:Y:S02]  /*03d0*/  LEA R73, R84, R71, 0x7 ;  /* 0x0000004754497211 */ /* 0x002fe400078e38ff */
[----:B---3--:R-:W-:Y:S02]  /*03e0*/  LEA R71, R85, R70, 0x14 ;  /* 0x0000004655477211 */ /* 0x008fe400078ea0ff */
[----:B------:R-:W-:Y:S02]  /*03f0*/  LEA R73, P0, R2, R73, 0xd ;  /* 0x0000004902497211 */ /* 0x000fe400078068ff */
[----:B------:R-:W-:-:S02]  /*0400*/  IADD3 R71, PT, PT, R71, R2, RZ ;  /* 0x0000000247477210 */ /* 0x000fc40007ffe0ff */
[----:B------:R-:W-:Y:S02]  /*0410*/  IADD3.X R70, PT, PT, RZ, UR11, RZ, P1, !PT ;  /* 0x0000000bff467c10 */ /* 0x000fe40008ffe4ff */
[----:B------:R-:W-:Y:S01]  /*0420*/  LEA R72, P1, R73, R72, 0x2 ;  /* 0x0000004849487211 */ /* 0x000fe200078210ff */
[----:B------:R-:W-:Y:S01]  /*0430*/  IMAD.WIDE.U32 R68, R71, 0x4, R68 ;  /* 0x0000000447447825 */ /* 0x000fe200078e0044 */
[----:B------:R-:W-:-:S04]  /*0440*/  IADD3.X R74, PT, PT, RZ, RZ, RZ, P0, !PT ;  /* 0x000000ffff4a7210 */ /* 0x000fc800007fe4ff */
[----:B------:R-:W-:Y:S02]  /*0450*/  LEA.HI.X R73, R73, R70, R74, 0x2, P1 ;  /* 0x0000004649497211 */ /* 0x000fe400008f144a */
[----:B0-----:R-:W2:Y:S04]  /*0460*/  LDG.E.128 R68, desc[UR8][R68.64] ;  /* 0x0000000844447981 */ /* 0x001ea8000c1e1d00 */
[----:B------:R-:W3:Y:S01]  /*0470*/  LDG.E.128 R72, desc[UR8][R72.64] ;  /* 0x0000000848487981 */ /* 0x000ee2000c1e1d00 */
[----:B------:R-:W0:Y:S01]  /*0480*/  S2UR UR6, SR_CgaCtaId ;  /* 0x00000000000679c3 */ /* 0x000e220000008800 */
[C---:B------:R-:W-:Y:S01]  /*0490*/  SHF.L.U32 R79, R0.reuse, 0x4, RZ ;  /* 0x00000004004f7819 */ /* 0x040fe200000006ff */
[----:B------:R-:W-:Y:S01]  /*04a0*/  UMOV UR4, 0x400 ;  /* 0x0000040000047882 */ /* 0x000fe20000000000 */
[----:B------:R-:W-:-:S02]  /*04b0*/  SHF.L.U32 R78, R0, 0xb, RZ ;  /* 0x0000000b004e7819 */ /* 0x000fc400000006ff */
[----:B------:R-:W-:Y:S02]  /*04c0*/  SHF.L.U32 R77, R77, 0x2, RZ ;  /* 0x000000024d4d7819 */ /* 0x000fe400000006ff */
[----:B------:R-:W-:Y:S02]  /*04d0*/  LOP3.LUT R79, R79, 0x1f0, RZ, 0xc0, !PT ;  /* 0x000001f04f4f7812 */ /* 0x000fe400078ec0ff */
[----:B------:R-:W-:Y:S02]  /*04e0*/  LOP3.LUT R77, R77, 0x800, R78, 0xf8, !PT ;  /* 0x000008004d4d7812 */ /* 0x000fe400078ef84e */
[----:B------:R-:W-:Y:S02]  /*04f0*/  LEA R79, R76, R79, 0x9 ;  /* 0x0000004f4c4f7211 */ /* 0x000fe400078e48ff */
[----:B------:R-:W-:Y:S02]  /*0500*/  LOP3.LUT R88, R0, 0x3, RZ, 0xc0, !PT ;  /* 0x0000000300587812 */ /* 0x000fe400078ec0ff */
[----:B------:R-:W-:-:S02]  /*0510*/  IADD3 R2, PT, PT, R2, 0x8, RZ ;  /* 0x0000000802027810 */ /* 0x000fc40007ffe0ff */
[----:B------:R-:W-:Y:S02]  /*0520*/  LEA R88, R88, R3, 0x5 ;  /* 0x0000000358587211 */ /* 0x000fe400078e28ff */
[----:B------:R-:W-:Y:S02]  /*0530*/  ISETP.GE.U32.AND P0, PT, R2, 0x2000, PT ;  /* 0x000020000200780c */ /* 0x000fe40003f06070 */
[----:B------:R-:W-:Y:S01]  /*0540*/  MOV R87, R86 ;  /* 0x0000005600577202 */ /* 0x000fe20000000f00 */
[----:B0-----:R-:W-:-:S03]  /*0550*/  ULEA UR4, UR6, UR4, 0x18 ;  /* 0x0000000406047291 */ /* 0x001fc6000f8ec0ff */
[----:B------:R-:W-:-:S03]  /*0560*/  UMOV UR6, 0x8 ;  /* 0x0000000800067882 */ /* 0x000fc60000000000 */
[----:B------:R-:W-:-:S04]  /*0570*/  MOV R81, UR4 ;  /* 0x0000000400517c02 */ /* 0x000fc80008000f00 */
[----:B------:R-:W-:Y:S01]  /*0580*/  IADD3 R88, PT, PT, R88, 0x10, R81 ;  /* 0x0000001058587810 */ /* 0x000fe20007ffe051 */
[----:B--2---:R0:W-:Y:S04]  /*0590*/  STS [R77+UR4], R68 ;  /* 0x000000444d007988 */ /* 0x0041e80008000804 */
[----:B------:R0:W-:Y:S04]  /*05a0*/  STS [R77+UR4+0x200], R69 ;  /* 0x000200454d007988 */ /* 0x0001e80008000804 */
[----:B------:R0:W-:Y:S04]  /*05b0*/  STS [R77+UR4+0x400], R70 ;  /* 0x000400464d007988 */ /* 0x0001e80008000804 */
[----:B------:R0:W-:Y:S01]  /*05c0*/  STS [R77+UR4+0x600], R71 ;  /* 0x000600474d007988 */ /* 0x0001e20008000804 */
[----:B------:R-:W-:-:S03]  /*05d0*/  UMOV UR4, URZ ;  /* 0x000000ff00047c82 */ /* 0x000fc60008000000 */
[----:B---3--:R0:W-:Y:S01]  /*05e0*/  STS.128 [R79+UR5], R72 ;  /* 0x000000484f007988 */ /* 0x0081e20008000c05 */
[----:B------:R-:W-:Y:S06]  /*05f0*/  BAR.SYNC.DEFER_BLOCKING 0x0 ;  /* 0x0000000000007b1d */ /* 0x000fec0000010000 */
.L_x_0:
[----:B0-----:R-:W-:Y:S01]  /*0600*/  LDS.128 R68, [R87+-0x10] ;  /* 0xfffff00057447984 */ /* 0x001fe20000000c00 */
[----:B------:R-:W-:-:S03]  /*0610*/  UIADD3 UR6, UP0, UPT, UR6, -0x4, URZ ;  /* 0xfffffffc06067890 */ /* 0x000fc6000ff1e0ff */
[----:B------:R-:W0:Y:S01]  /*0620*/  LDS.128 R72, [R88+-0x10] ;  /* 0xfffff00058487984 */ /* 0x000e220000000c00 */
[----:B------:R-:W-:Y:S02]  /*0630*/  UIADD3.X UR4, UPT, UPT, UR4, -0x1, URZ, UP0, !UPT ;  /* 0xffffffff04047890 */ /* 0x000fe400087fe4ff */
[----:B------:R-:W-:Y:S01]  /*0640*/  UISETP.NE.U32.AND UP0, UPT, UR6, URZ, UPT ;  /* 0x000000ff0600728c */ /* 0x000fe2000bf05070 */
[----:B------:R-:W1:Y:S03]  /*0650*/  LDS.128 R76, [R87] ;  /* 0x00000000574c7984 */ /* 0x000e660000000c00 */
[----:B------:R-:W-:Y:S01]  /*0660*/  UISETP.NE.AND.EX UP0, UPT, UR4, URZ, UPT, UP0 ;  /* 0x000000ff0400728c */ /* 0x000fe2000bf05300 */
[----:B------:R-:W2:Y:S01]  /*0670*/  LDS.128 R80, [R88] ;  /* 0x0000000058507984 */ /* 0x000ea20000000c00 */
[-C--:B0-----:R-:W-:Y:S01]  /*0680*/  FFMA R4, R68, R72.reuse, R4 ;  /* 0x0000004844047223 */ /* 0x081fe20000000004 */
[-C--:B------:R-:W-:Y:S01]  /*0690*/  FFMA R5, R69, R72.reuse, R5 ;  /* 0x0000004845057223 */ /* 0x080fe20000000005 */
[-C--:B------:R-:W-:Y:S01]  /*06a0*/  FFMA R6, R70, R72.reuse, R6 ;  /* 0x0000004846067223 */ /* 0x080fe20000000006 */
[-C--:B------:R-:W-:Y:S01]  /*06b0*/  FFMA R7, R71, R72.reuse, R7 ;  /* 0x0000004847077223 */ /* 0x080fe20000000007 */
[-C--:B-1----:R-:W-:Y:S01]  /*06c0*/  FFMA R8, R76, R72.reuse, R8 ;  /* 0x000000484c087223 */ /* 0x082fe20000000008 */
[-C--:B------:R-:W-:Y:S01]  /*06d0*/  FFMA R9, R77, R72.reuse, R9 ;  /* 0x000000484d097223 */ /* 0x080fe20000000009 */
[-C--:B------:R-:W-:Y:S01]  /*06e0*/  FFMA R10, R78, R72.reuse, R10 ;  /* 0x000000484e0a7223 */ /* 0x080fe2000000000a */
[----:B------:R-:W-:Y:S01]  /*06f0*/  FFMA R11, R79, R72, R11 ;  /* 0x000000484f0b7223 */ /* 0x000fe2000000000b */
[-C--:B------:R-:W-:Y:S01]  /*0700*/  FFMA R72, R68, R73.reuse, R12 ;  /* 0x0000004944487223 */ /* 0x080fe2000000000c */
        /* <DEDUP_REMOVED lines=13> */
[C---:B------:R-:W-:Y:S01]  /*07e0*/  FFMA R73, R79.reuse, R73, R19 ;  /* 0x000000494f497223 */ /* 0x040fe20000000013 */
[----:B------:R-:W-:Y:S01]  /*07f0*/  FFMA R74, R79, R74, R27 ;  /* 0x0000004a4f4a7223 */ /* 0x000fe2000000001b */
[----:B------:R-:W-:Y:S01]  /*0800*/  LDS.128 R12, [R87+0x1f0] ;  /* 0x0001f000570c7984 */ /* 0x000fe20000000c00 */
[-C--:B------:R-:W-:Y:S01]  /*0810*/  FFMA R28, R68, R75.reuse, R28 ;  /* 0x0000004b441c7223 */ /* 0x080fe2000000001c */
[-C--:B------:R-:W-:Y:S01]  /*0820*/  FFMA R29, R69, R75.reuse, R29 ;  /* 0x0000004b451d7223 */ /* 0x080fe2000000001d */
[-C--:B------:R-:W-:Y:S01]  /*0830*/  FFMA R30, R70, R75.reuse, R30 ;  /* 0x0000004b461e7223 */ /* 0x080fe2000000001e */
[----:B------:R-:W0:Y:S01]  /*0840*/  LDS.128 R16, [R88+0x1f0] ;  /* 0x0001f00058107984 */ /* 0x000e220000000c00 */
[----:B------:R-:W-:Y:S01]  /*0850*/  FFMA R31, R71, R75, R31 ;  /* 0x0000004b471f7223 */ /* 0x000fe2000000001f */
[-C--:B--2---:R-:W-:Y:S01]  /*0860*/  FFMA R36, R68, R80.reuse, R36 ;  /* 0x0000005044247223 */ /* 0x084fe20000000024 */
[-C--:B------:R-:W-:Y:S01]  /*0870*/  FFMA R37, R69, R80.reuse, R37 ;  /* 0x0000005045257223 */ /* 0x080fe20000000025 */
[----:B------:R-:W-:Y:S01]  /*0880*/  LDS.128 R20, [R87+0x200] ;  /* 0x0002000057147984 */ /* 0x000fe20000000c00 */
[-C--:B------:R-:W-:Y:S01]  /*0890*/  FFMA R38, R70, R80.reuse, R38 ;  /* 0x0000005046267223 */ /* 0x080fe20000000026 */
[-C--:B------:R-:W-:Y:S01]  /*08a0*/  FFMA R39, R71, R80.reuse, R39 ;  /* 0x0000005047277223 */ /* 0x080fe20000000027 */
[-C--:B------:R-:W-:Y:S01]  /*08b0*/  FFMA R40, R76, R80.reuse, R40 ;  /* 0x000000504c287223 */ /* 0x080fe20000000028 */
[----:B------:R-:W1:Y:S01]  /*08c0*/  LDS.128 R24, [R88+0x200] ;  /* 0x0002000058187984 */ /* 0x000e620000000c00 */
        /* <DEDUP_REMOVED lines=31> */
[-C--:B0-----:R-:W-:Y:S01]  /*0ac0*/  FFMA R4, R12, R16.reuse, R4 ;  /* 0x000000100c047223 */ /* 0x081fe20000000004 */
        /* <DEDUP_REMOVED lines=15> */
[-C--:B-1----:R-:W-:Y:S01]  /*0bc0*/  FFMA R36, R12, R24.reuse, R36 ;  /* 0x000000180c247223 */ /* 0x082fe20000000024 */
        /* <DEDUP_REMOVED lines=43> */
[----:B------:R-:W-:Y:S01]  /*0e80*/  LDS.128 R28, [R88+0x3f0] ;  /* 0x0003f000581c7984 */ /* 0x000fe20000000c00 */
[-C--:B------:R-:W-:Y:S01]  /*0e90*/  FFMA R24, R20, R27.reuse, R64 ;  /* 0x0000001b14187223 */ /* 0x080fe20000000040 */
[-C--:B------:R-:W-:Y:S01]  /*0ea0*/  FFMA R25, R21, R27.reuse, R65 ;  /* 0x0000001b15197223 */ /* 0x080fe20000000041 */
[-C--:B------:R-:W-:Y:S01]  /*0eb0*/  FFMA R26, R22, R27.reuse, R66 ;  /* 0x0000001b161a7223 */ /* 0x080fe20000000042 */
[----:B------:R-:W0:Y:S01]  /*0ec0*/  LDS.128 R12, [R87+0x400] ;  /* 0x00040000570c7984 */ /* 0x000e220000000c00 */
[----:B------:R-:W-:-:S03]  /*0ed0*/  FFMA R78, R23, R27, R67 ;  /* 0x0000001b174e7223 */ /* 0x000fc60000000043 */
[----:B------:R-:W1:Y:S04]  /*0ee0*/  LDS.128 R16, [R87+0x3f0] ;  /* 0x0003f00057107984 */ /* 0x000e680000000c00 */
[----:B------:R-:W2:Y:S04]  /*0ef0*/  LDS.128 R20, [R88+0x400] ;  /* 0x0004000058147984 */ /* 0x000ea80000000c00 */
[----:B------:R-:W-:Y:S01]  /*0f00*/  LDS.128 R64, [R87+0x600] ;  /* 0x0006000057407984 */ /* 0x000fe20000000c00 */
[----:B0-----:R-:W-:Y:S01]  /*0f10*/  FFMA R27, R15, R30, R74 ;  /* 0x0000001e0f1b7223 */ /* 0x001fe2000000004a */
[-C--:B------:R-:W-:Y:S01]  /*0f20*/  FFMA R76, R12, R31.reuse, R32 ;  /* 0x0000001f0c4c7223 */ /* 0x080fe20000000020 */
[-C--:B------:R-:W-:Y:S01]  /*0f30*/  FFMA R75, R13, R31.reuse, R33 ;  /* 0x0000001f0d4b7223 */ /* 0x080fe20000000021 */
[-C--:B------:R-:W-:Y:S01]  /*0f40*/  FFMA R74, R14, R31.reuse, R34 ;  /* 0x0000001f0e4a7223 */ /* 0x080fe20000000022 */
[----:B------:R-:W-:Y:S01]  /*0f50*/  FFMA R79, R15, R31, R35 ;  /* 0x0000001f0f4f7223 */ /* 0x000fe20000000023 */
[-C--:B-1----:R-:W-:Y:S01]  /*0f60*/  FFMA R4, R16, R28.reuse, R4 ;  /* 0x0000001c10047223 */ /* 0x082fe20000000004 */
[CC--:B------:R-:W-:Y:S01]  /*0f70*/  FFMA R5, R17.reuse, R28.reuse, R5 ;  /* 0x0000001c11057223 */ /* 0x0c0fe20000000005 */
[-C--:B------:R-:W-:Y:S01]  /*0f80*/  FFMA R6, R18, R28.reuse, R6 ;  /* 0x0000001c12067223 */ /* 0x080fe20000000006 */
[-C--:B--2---:R-:W-:Y:S01]  /*0f90*/  FFMA R80, R16, R23.reuse, R60 ;  /* 0x0000001710507223 */ /* 0x084fe2000000003c */
[-C--:B------:R-:W-:Y:S01]  /*0fa0*/  FFMA R81, R17, R23.reuse, R61 ;  /* 0x0000001711517223 */ /* 0x080fe2000000003d */
[-C--:B------:R-:W-:Y:S01]  /*0fb0*/  FFMA R82, R18, R23.reuse, R62 ;  /* 0x0000001712527223 */ /* 0x080fe2000000003e */
[C---:B------:R-:W-:Y:S01]  /*0fc0*/  FFMA R83, R19.reuse, R23, R63 ;  /* 0x0000001713537223 */ /* 0x040fe2000000003f */
        /* <DEDUP_REMOVED lines=19> */
[----:B------:R-:W-:Y:S01]  /*1100*/  FFMA R101, R14, R30, R101 ;  /* 0x0000001e0e657223 */ /* 0x000fe20000000065 */
[----:B------:R0:W-:Y:S01]  /*1110*/  LDS.128 R60, [R87+0x5f0] ;  /* 0x0005f000573c7984 */ /* 0x0001e20000000c00 */
[-C--:B------:R-:W-:Y:S01]  /*1120*/  FFMA R28, R16, R31.reuse, R68 ;  /* 0x0000001f101c7223 */ /* 0x080fe20000000044 */
[-C--:B------:R-:W-:Y:S01]  /*1130*/  FFMA R29, R17, R31.reuse, R69 ;  /* 0x0000001f111d7223 */ /* 0x080fe20000000045 */
[-C--:B------:R-:W-:Y:S01]  /*1140*/  FFMA R30, R18, R31.reuse, R70 ;  /* 0x0000001f121e7223 */ /* 0x080fe20000000046 */
[----:B------:R-:W1:Y:S01]  /*1150*/  LDS.128 R32, [R88+0x5f0] ;  /* 0x0005f00058207984 */ /* 0x000e620000000c00 */
[----:B------:R-:W-:Y:S01]  /*1160*/  FFMA R77, R19, R31, R71 ;  /* 0x0000001f134d7223 */ /* 0x000fe20000000047 */
[-C--:B------:R-:W-:Y:S01]  /*1170*/  FFMA R36, R16, R20.reuse, R36 ;  /* 0x0000001410247223 */ /* 0x080fe20000000024 */
[-C--:B------:R-:W-:Y:S01]  /*1180*/  FFMA R37, R17, R20.reuse, R37 ;  /* 0x0000001411257223 */ /* 0x080fe20000000025 */
[----:B------:R2:W3:Y:S01]  /*1190*/  LDS.128 R68, [R88+0x600] ;  /* 0x0006000058447984 */ /* 0x0004e20000000c00 */
        /* <DEDUP_REMOVED lines=26> */
[----:B0-----:R-:W-:-:S02]  /*1340*/  IADD3 R87, PT, PT, R87, 0x800, RZ ;  /* 0x0000080057577810 */ /* 0x001fc40007ffe0ff */
[----:B--2---:R-:W-:Y:S01]  /*1350*/  IADD3 R88, PT, PT, R88, 0x800, RZ ;  /* 0x0000080058587810 */ /* 0x004fe20007ffe0ff */
        /* <DEDUP_REMOVED lines=32> */
[-C--:B---3--:R-:W-:Y:S01]  /*1560*/  FFMA R36, R60, R68.reuse, R36 ;  /* 0x000000443c247223 */ /* 0x088fe20000000024 */
        /* <DEDUP_REMOVED lines=31> */
[----:B------:R-:W-:Y:S06]  /*1760*/  BRA.U UP0, `(.L_x_0) ;  /* 0xffffffed00a47547 */ /* 0x000fec000b83ffff */
[----:B------:R-:W-:Y:S06]  /*1770*/  BAR.SYNC.DEFER_BLOCKING 0x0 ;  /* 0x0000000000007b1d */ /* 0x000fec0000010000 */
[----:B------:R-:W-:Y:S05]  /*1780*/  @!P0 BRA `(.L_x_1) ;  /* 0xffffffe800e08947 */ /* 0x000fea000383ffff */
[----:B------:R-:W0:Y:S01]  /*1790*/  S2R R2, SR_TID.X ;  /* 0x0000000000027919 */ /* 0x000e220000002100 */
[----:B------:R-:W1:Y:S01]  /*17a0*/  LDCU.64 UR4, c[0x0][0x380] ;  /* 0x00007000ff0477ac */ /* 0x000e620008000a00 */
[----:B------:R-:W-:Y:S01]  /*17b0*/  SHF.L.U32 R84, R84, 0x7, RZ ;  /* 0x0000000754547819 */ /* 0x000fe200000006ff */
[----:B------:R-:W2:Y:S01]  /*17c0*/  S2R R0, SR_TID.X ;  /* 0x0000000000007919 */ /* 0x000ea20000002100 */
[----:B0-----:R-:W-:Y:S02]  /*17d0*/  SHF.R.U32.HI R2, RZ, 0x1, R2 ;  /* 0x00000001ff027819 */ /* 0x001fe40000011602 */
[----:B--2---:R-:W-:Y:S02]  /*17e0*/  SHF.L.U32 R69, R0, 0x3, RZ ;  /* 0x0000000300457819 */ /* 0x004fe400000006ff */
[----:B------:R-:W-:Y:S02]  /*17f0*/  LOP3.LUT R2, R2, 0x1e0, RZ, 0xc0, !PT ;  /* 0x000001e002027812 */ /* 0x000fe400078ec0ff */
[----:B------:R-:W-:-:S02]  /*1800*/  SHF.R.U32.HI R3, RZ, 0x5, R0 ;  /* 0x00000005ff037819 */ /* 0x000fc40000011600 */
[----:B------:R-:W-:Y:S02]  /*1810*/  LOP3.LUT R2, R2, 0x18, R69, 0xf8, !PT ;  /* 0x0000001802027812 */ /* 0x000fe400078ef845 */
[----:B------:R-:W-:Y:S02]  /*1820*/  SHF.L.U32 R69, R0, 0x1, RZ ;  /* 0x0000000100457819 */ /* 0x000fe400000006ff */
[----:B------:R-:W-:Y:S02]  /*1830*/  SHF.L.U32 R0, R3, 0x6, RZ ;  /* 0x0000000603007819 */ /* 0x000fe400000006ff */
[----:B------:R-:W-:Y:S02]  /*1840*/  LEA R85, P0, R85, R2, 0x7 ;  /* 0x0000000255557211 */ /* 0x000fe400078038ff */
[----:B------:R-:W-:Y:S02]  /*1850*/  LOP3.LUT R3, R0, 0x38, R69, 0xf8, !PT ;  /* 0x0000003800037812 */ /* 0x000fe400078ef845 */
[----:B------:R-:W-:-:S02]  /*1860*/  IADD3.X R0, PT, PT, RZ, RZ, RZ, P0, !PT ;  /* 0x000000ffff007210 */ /* 0x000fc400007fe4ff */
[C---:B-1----:R-:W-:Y:S02]  /*1870*/  LEA R69, P0, R85.reuse, UR4, 0xf ;  /* 0x0000000455457c11 */ /* 0x042fe4000f8078ff */
[----:B------:R-:W-:Y:S02]  /*1880*/  LOP3.LUT R84, R84, 0x78, R3, 0xf8, !PT ;  /* 0x0000007854547812 */ /* 0x000fe400078ef803 */
[----:B------:R-:W-:Y:S02]  /*1890*/  LEA.HI.X R3, R85, UR5, R0, 0xf, P0 ;  /* 0x0000000555037c11 */ /* 0x000fe400080f7c00 */
[----:B------:R-:W-:-:S04]  /*18a0*/  LEA R2, P0, R84, R69, 0x2 ;  /* 0x0000004554027211 */ /* 0x000fc800078010ff */
[----:B------:R-:W-:-:S05]  /*18b0*/  LEA.HI.X R3, R84, R3, RZ, 0x2, P0 ;  /* 0x0000000354037211 */ /* 0x000fca00000f14ff */
[----:B------:R-:W-:Y:S04]  /*18c0*/  STG.E.128 desc[UR8][R2.64], R4 ;  /* 0x0000000402007986 */ /* 0x000fe8000c101d08 */
        /* <DEDUP_REMOVED lines=14> */
[----:B------:R-:W-:Y:S01]  /*19b0*/  STG.E.128 desc[UR8][R2.64+0x38010], R64 ;  /* 0x0380104002007986 */ /* 0x000fe2000c101d08 */
[----:B------:R-:W-:Y:S05]  /*19c0*/  EXIT ;  /* 0x000000000000794d */ /* 0x000fea0003800000 */
.L_x_2:
[----:B------:R-:W-:-:S00]  /*19d0*/  BRA `(.L_x_2) ;  /* 0xfffffffc00fc7947 */ /* 0x000fc0000383ffff */
[----:B------:R-:W-:-:S00]  /*19e0*/  NOP ;  /* 0x0000000000007918 */ /* 0x000fc00000000000 */
        /* <DEDUP_REMOVED lines=9> */
.L_x_3:


//--------------------- .nv.shared._Z6matmulPfS_S_ --------------------------
	.section	.nv.shared._Z6matmulPfS_S_,"aw",@nobits
	.sectionflags	@""
	.align	4
.nv.shared._Z6matmulPfS_S_:
	.zero		9216


//--------------------- .nv.shared.reserved.0     --------------------------
	.section	.nv.shared.reserved.0,"aw",@nobits
	.weak		__nv_reservedSMEM_offset_0_alias
	.size		__nv_reservedSMEM_offset_0_alias, 0, 64
	.other		__nv_reservedSMEM_offset_0_alias,@"STO_CUDA_RESERVED_SHARED STV_DEFAULT"
__nv_reservedSMEM_offset_0_alias:
	.zero		0
	.zero		64


//--------------------- .nv.constant0._Z6matmulPfS_S_ --------------------------
	.section	.nv.constant0._Z6matmulPfS_S_,"a",@progbits
	.sectionflags	@""
	.align	4
.nv.constant0._Z6matmulPfS_S_:
	.zero		920


//--------------------- SYMBOLS --------------------------

	.type		.nv.reservedSmem.offset0,@object
	.size		.nv.reservedSmem.offset0,0x4
	.type		.nv.reservedSmem.cap,@object
	.size		.nv.reservedSmem.cap,0x4
